//
// Generated by NVIDIA NVVM Compiler
//
// Compiler Build ID: CL-36424714
// Cuda compilation tools, release 13.0, V13.0.88
// Based on NVVM 20.0.0
//

.version 9.0
.target sm_100
.address_size 64

	// .globl	shred_kernel

.visible .entry shred_kernel(
	.param .u64 .ptr .align 1 shred_kernel_param_0,
	.param .u64 .ptr .align 1 shred_kernel_param_1,
	.param .u64 .ptr .align 1 shred_kernel_param_2,
	.param .u64 .ptr .align 1 shred_kernel_param_3,
	.param .u64 shred_kernel_param_4,
	.param .u64 shred_kernel_param_5
)
{
	.reg .pred 	%p<4>;
	.reg .b16 	%rs<4>;
	.reg .b32 	%r<14>;
	.reg .b64 	%rd<26>;

	ld.param.u64 	%rd7, [shred_kernel_param_0];
	ld.param.u64 	%rd3, [shred_kernel_param_1];
	ld.param.u64 	%rd4, [shred_kernel_param_2];
	ld.param.u64 	%rd5, [shred_kernel_param_3];
	ld.param.u64 	%rd8, [shred_kernel_param_4];
	ld.param.u64 	%rd6, [shred_kernel_param_5];
	cvta.to.global.u64 	%rd1, %rd7;
	mov.u32 	%r1, %ctaid.x;
	mov.u32 	%r2, %ntid.x;
	mov.u32 	%r3, %tid.x;
	mad.lo.s32 	%r4, %r1, %r2, %r3;
	cvt.u64.u32 	%rd2, %r4;
	setp.le.u64 	%p1, %rd8, %rd2;
	@%p1 bra 	$L__BB0_6;
	add.s64 	%rd10, %rd6, %rd2;
	mul.hi.u64 	%rd11, %rd10, -6148914691236517205;
	shr.u64 	%rd12, %rd11, 1;
	mul.lo.s64 	%rd13, %rd12, 3;
	sub.s64 	%rd9, %rd10, %rd13;
	setp.eq.s64 	%p2, %rd9, 1;
	@%p2 bra 	$L__BB0_4;
	setp.ne.s64 	%p3, %rd9, 0;
	@%p3 bra 	$L__BB0_5;
	cvt.u32.u64 	%r8, %rd2;
	add.s64 	%rd18, %rd1, %rd2;
	ld.global.u8 	%rs2, [%rd18];
	mul.hi.u32 	%r9, %r8, -1431655765;
	shr.u32 	%r10, %r9, 1;
	cvt.u64.u32 	%rd19, %r10;
	cvta.to.global.u64 	%rd20, %rd3;
	add.s64 	%rd21, %rd20, %rd19;
	st.global.u8 	[%rd21], %rs2;
	bra.uni 	$L__BB0_6;
$L__BB0_4:
	cvt.u32.u64 	%r5, %rd2;
	add.s64 	%rd14, %rd1, %rd2;
	ld.global.u8 	%rs1, [%rd14];
	mul.hi.u32 	%r6, %r5, -1431655765;
	shr.u32 	%r7, %r6, 1;
	cvt.u64.u32 	%rd15, %r7;
	cvta.to.global.u64 	%rd16, %rd4;
	add.s64 	%rd17, %rd16, %rd15;
	st.global.u8 	[%rd17], %rs1;
	bra.uni 	$L__BB0_6;
$L__BB0_5:
	cvt.u32.u64 	%r11, %rd2;
	add.s64 	%rd22, %rd1, %rd2;
	ld.global.u8 	%rs3, [%rd22];
	mul.hi.u32 	%r12, %r11, -1431655765;
	shr.u32 	%r13, %r12, 1;
	cvt.u64.u32 	%rd23, %r13;
	cvta.to.global.u64 	%rd24, %rd5;
	add.s64 	%rd25, %rd24, %rd23;
	st.global.u8 	[%rd25], %rs3;
$L__BB0_6:
	ret;

}


// ===== COMPILED SASS (sm_100) =====

	.target	sm_100

	.elftype	@"ET_EXEC"


//--------------------- .note.nv.tkinfo           --------------------------
	.section	.note.nv.tkinfo,"",@"SHT_NOTE"
	.sectionflags	@"SHF_NOTE_NV_TKINFO"
	.tkinfo
        /*0018*/ 	.word	0x00000002
        /*0030*/ 	.string	""
        /*0030*/ 	.string	"ptxas"
        /*0030*/ 	.string	"Cuda compilation tools, release 13.0, V13.0.88"
        /*0030*/ 	.string	"Build cuda_13.0.r13.0/compiler.36424714_0"
        /*0030*/ 	.string	"-arch sm_100 -m 64 "



//--------------------- .note.nv.cuinfo           --------------------------
	.section	.note.nv.cuinfo,"",@"SHT_NOTE"
	.sectionflags	@"SHF_NOTE_NV_CUINFO"
        /*0018*/ 	.short	0x0002
        /*001a*/ 	.short	0x0064
        /*001c*/ 	.short	0x0082
	.zero		2


//--------------------- .nv.info                  --------------------------
	.section	.nv.info,"",@"SHT_CUDA_INFO"
	.align	4


	//----- nvinfo : EIATTR_REGCOUNT
	.align		4
        /*0000*/ 	.byte	0x04, 0x2f
        /*0002*/ 	.short	(.L_1 - .L_0)
	.align		4
.L_0:
        /*0004*/ 	.word	index@(shred_kernel)
        /*0008*/ 	.word	0x0000000c


	//----- nvinfo : EIATTR_FRAME_SIZE
	.align		4
.L_1:
        /*000c*/ 	.byte	0x04, 0x11
        /*000e*/ 	.short	(.L_3 - .L_2)
	.align		4
.L_2:
        /*0010*/ 	.word	index@(shred_kernel)
        /*0014*/ 	.word	0x00000000


	//----- nvinfo : EIATTR_MIN_STACK_SIZE
	.align		4
.L_3:
        /*0018*/ 	.byte	0x04, 0x12
        /*001a*/ 	.short	(.L_5 - .L_4)
	.align		4
.L_4:
        /*001c*/ 	.word	index@(shred_kernel)
        /*0020*/ 	.word	0x00000000
.L_5:


//--------------------- .nv.compat                --------------------------
	.section	.nv.compat,"",@"SHT_CUDA_COMPAT_INFO"
	.align	4
        /*0000*/ 	.byte	0x02, 0x09, 0x00, 0x00, 0x02, 0x02, 0x01, 0x00, 0x02, 0x05, 0x05, 0x00, 0x03, 0x07, 0x01, 0x01
        /*0010*/ 	.byte	0x02, 0x03, 0x00, 0x00, 0x02, 0x06, 0x01, 0x00, 0x04, 0x0b, 0x08, 0x00, 0x09, 0x00, 0x00, 0x00
        /*0020*/ 	.byte	0x00, 0x00, 0x00, 0x00


//--------------------- .nv.info.shred_kernel     --------------------------
	.section	.nv.info.shred_kernel,"",@"SHT_CUDA_INFO"
	.sectionflags	@""
	.align	4


	//----- nvinfo : EIATTR_CUDA_API_VERSION
	.align		4
        /*0000*/ 	.byte	0x04, 0x37
        /*0002*/ 	.short	(.L_7 - .L_6)
.L_6:
        /*0004*/ 	.word	0x00000082


	//----- nvinfo : EIATTR_KPARAM_INFO
	.align		4
.L_7:
        /*0008*/ 	.byte	0x04, 0x17
        /*000a*/ 	.short	(.L_9 - .L_8)
.L_8:
        /*000c*/ 	.word	0x00000000
        /*0010*/ 	.short	0x0005
        /*0012*/ 	.short	0x0028
        /*0014*/ 	.byte	0x00, 0xf0, 0x21, 0x00


	//----- nvinfo : EIATTR_KPARAM_INFO
	.align		4
.L_9:
        /*0018*/ 	.byte	0x04, 0x17
        /*001a*/ 	.short	(.L_11 - .L_10)
.L_10:
        /*001c*/ 	.word	0x00000000
        /*0020*/ 	.short	0x0004
        /*0022*/ 	.short	0x0020
        /*0024*/ 	.byte	0x00, 0xf0, 0x21, 0x00


	//----- nvinfo : EIATTR_KPARAM_INFO
	.align		4
.L_11:
        /*0028*/ 	.byte	0x04, 0x17
        /*002a*/ 	.short	(.L_13 - .L_12)
.L_12:
        /*002c*/ 	.word	0x00000000
        /*0030*/ 	.short	0x0003
        /*0032*/ 	.short	0x0018
        /*0034*/ 	.byte	0x00, 0xf5, 0x21, 0x00


	//----- nvinfo : EIATTR_KPARAM_INFO
	.align		4
.L_13:
        /*0038*/ 	.byte	0x04, 0x17
        /*003a*/ 	.short	(.L_15 - .L_14)
.L_14:
        /*003c*/ 	.word	0x00000000
        /*0040*/ 	.short	0x0002
        /*0042*/ 	.short	0x0010
        /*0044*/ 	.byte	0x00, 0xf5, 0x21, 0x00


	//----- nvinfo : EIATTR_KPARAM_INFO
	.align		4
.L_15:
        /*0048*/ 	.byte	0x04, 0x17
        /*004a*/ 	.short	(.L_17 - .L_16)
.L_16:
        /*004c*/ 	.word	0x00000000
        /*0050*/ 	.short	0x0001
        /*0052*/ 	.short	0x0008
        /*0054*/ 	.byte	0x00, 0xf5, 0x21, 0x00


	//----- nvinfo : EIATTR_KPARAM_INFO
	.align		4
.L_17:
        /*0058*/ 	.byte	0x04, 0x17
        /*005a*/ 	.short	(.L_19 - .L_18)
.L_18:
        /*005c*/ 	.word	0x00000000
        /*0060*/ 	.short	0x0000
        /*0062*/ 	.short	0x0000
        /*0064*/ 	.byte	0x00, 0xf5, 0x21, 0x00


	//----- nvinfo : EIATTR_SPARSE_MMA_MASK
	.align		4
.L_19:
        /*0068*/ 	.byte	0x03, 0x50
        /*006a*/ 	.short	0x0000


	//----- nvinfo : EIATTR_MAXREG_COUNT
	.align		4
        /*006c*/ 	.byte	0x03, 0x1b
        /*006e*/ 	.short	0x00ff


	//----- nvinfo : EIATTR_MERCURY_ISA_VERSION
	.align		4
        /*0070*/ 	.byte	0x03, 0x5f
        /*0072*/ 	.short	0x0101


	//----- nvinfo : EIATTR_VRC_CTA_INIT_COUNT
	.align		4
        /*0074*/ 	.byte	0x02, 0x4a
	.zero		1
	.zero		1


	//----- nvinfo : EIATTR_EXIT_INSTR_OFFSETS
	.align		4
        /*0078*/ 	.byte	0x04, 0x1c
        /*007a*/ 	.short	(.L_21 - .L_20)


	//   ....[0]....
.L_20:
        /*007c*/ 	.word	0x00000080


	//   ....[1]....
        /*0080*/ 	.word	0x00000280


	//   ....[2]....
        /*0084*/ 	.word	0x00000330


	//   ....[3]....
        /*0088*/ 	.word	0x000003e0


	//----- nvinfo : EIATTR_CRS_STACK_SIZE
	.align		4
.L_21:
        /*008c*/ 	.byte	0x04, 0x1e
        /*008e*/ 	.short	(.L_23 - .L_22)
.L_22:
        /*0090*/ 	.word	0x00000000


	//----- nvinfo : EIATTR_CBANK_PARAM_SIZE
	.align		4
.L_23:
        /*0094*/ 	.byte	0x03, 0x19
        /*0096*/ 	.short	0x0030


	//----- nvinfo : EIATTR_PARAM_CBANK
	.align		4
        /*0098*/ 	.byte	0x04, 0x0a
        /*009a*/ 	.short	(.L_25 - .L_24)
	.align		4
.L_24:
        /*009c*/ 	.word	index@(.nv.constant0.shred_kernel)
        /*00a0*/ 	.short	0x0380
        /*00a2*/ 	.short	0x0030


	//----- nvinfo : EIATTR_SW_WAR
	.align		4
.L_25:
        /*00a4*/ 	.byte	0x04, 0x36
        /*00a6*/ 	.short	(.L_27 - .L_26)
.L_26:
        /*00a8*/ 	.word	0x00000008
.L_27:


//--------------------- .nv.callgraph             --------------------------
	.section	.nv.callgraph,"",@"SHT_CUDA_CALLGRAPH"
	.align	4
	.sectionentsize	8
	.align		4
        /*0000*/ 	.word	0x00000000
	.align		4
        /*0004*/ 	.word	0xffffffff
	.align		4
        /*0008*/ 	.word	0x00000000
	.align		4
        /*000c*/ 	.word	0xfffffffe
	.align		4
        /*0010*/ 	.word	0x00000000
	.align		4
        /*0014*/ 	.word	0xfffffffd
	.align		4
        /*0018*/ 	.word	0x00000000
	.align		4
        /*001c*/ 	.word	0xfffffffc


//--------------------- .text.shred_kernel        --------------------------
	.section	.text.shred_kernel,"ax",@progbits
	.align	128
        .global         shred_kernel
        .type           shred_kernel,@function
        .size           shred_kernel,(.L_x_3 - shred_kernel)
        .other          shred_kernel,@"STO_CUDA_ENTRY STV_DEFAULT"
shred_kernel:
.text.shred_kernel:
[----:B------:R-:W-:Y:S01]  /*0000*/  LDC R1, c[0x0][0x37c] ;  /* 0x0000df00ff017b82 */ /* 0x000fe20000000800 */
[----:B------:R-:W0:Y:S07]  /*0010*/  S2R R3, SR_TID.X ;  /* 0x0000000000037919 */ /* 0x000e2e0000002100 */
[----:B------:R-:W0:Y:S01]  /*0020*/  S2UR UR4, SR_CTAID.X ;  /* 0x00000000000479c3 */ /* 0x000e220000002500 */
[----:B------:R-:W1:Y:S07]  /*0030*/  LDCU.64 UR6, c[0x0][0x3a0] ;  /* 0x00007400ff0677ac */ /* 0x000e6e0008000a00 */
[----:B------:R-:W0:Y:S02]  /*0040*/  LDC R0, c[0x0][0x360] ;  /* 0x0000d800ff007b82 */ /* 0x000e240000000800 */
[----:B0-----:R-:W-:-:S05]  /*0050*/  IMAD R0, R0, UR4, R3 ;  /* 0x0000000400007c24 */ /* 0x001fca000f8e0203 */
[----:B-1----:R-:W-:-:S04]  /*0060*/  ISETP.GE.U32.AND P0, PT, R0, UR6, PT ;  /* 0x0000000600007c0c */ /* 0x002fc8000bf06070 */
[----:B------:R-:W-:-:S13]  /*0070*/  ISETP.GE.U32.AND.EX P0, PT, RZ, UR7, PT, P0 ;  /* 0x00000007ff007c0c */ /* 0x000fda000bf06100 */
[----:B------:R-:W-:Y:S05]  /*0080*/  @P0 EXIT ;  /* 0x000000000000094d */ /* 0x000fea0003800000 */
[----:B------:R-:W0:Y:S02]  /*0090*/  LDCU.64 UR4, c[0x0][0x3a8] ;  /* 0x00007500ff0477ac */ /* 0x000e240008000a00 */
[----:B0-----:R-:W-:-:S05]  /*00a0*/  IADD3 R8, P0, PT, R0, UR4, RZ ;  /* 0x0000000400087c10 */ /* 0x001fca000ff1e0ff */
[----:B------:R-:W-:Y:S01]  /*00b0*/  IMAD.X R9, RZ, RZ, UR5, P0 ;  /* 0x00000005ff097e24 */ /* 0x000fe200080e06ff */
[----:B------:R-:W0:Y:S03]  /*00c0*/  LDCU.64 UR4, c[0x0][0x358] ;  /* 0x00006b00ff0477ac */ /* 0x000e260008000a00 */
[----:B------:R-:W-:-:S04]  /*00d0*/  IMAD.WIDE.U32 R2, R9, -0x55555555, RZ ;  /* 0xaaaaaaab09027825 */ /* 0x000fc800078e00ff */
[----:B------:R-:W-:-:S04]  /*00e0*/  IMAD.WIDE.U32 R4, P0, R8, -0x55555556, R2 ;  /* 0xaaaaaaaa08047825 */ /* 0x000fc80007800002 */
[----:B------:R-:W-:-:S04]  /*00f0*/  IMAD.WIDE.U32 R2, R8, -0x55555555, RZ ;  /* 0xaaaaaaab08027825 */ /* 0x000fc800078e00ff */
[----:B------:R-:W-:Y:S01]  /*0100*/  IMAD.X R7, RZ, RZ, RZ, P0 ;  /* 0x000000ffff077224 */ /* 0x000fe200000e06ff */
[----:B------:R-:W-:Y:S01]  /*0110*/  IADD3 RZ, P0, PT, R3, R4, RZ ;  /* 0x0000000403ff7210 */ /* 0x000fe20007f1e0ff */
[----:B------:R-:W-:-:S04]  /*0120*/  IMAD.MOV.U32 R6, RZ, RZ, R5 ;  /* 0x000000ffff067224 */ /* 0x000fc800078e0005 */
[----:B------:R-:W-:-:S05]  /*0130*/  IMAD.WIDE.U32.X R2, R9, -0x55555556, R6, P0 ;  /* 0xaaaaaaaa09027825 */ /* 0x000fca00000e0406 */
[--C-:B------:R-:W-:Y:S02]  /*0140*/  SHF.R.U64 R5, R2, 0x1, R3.reuse ;  /* 0x0000000102057819 */ /* 0x100fe40000001203 */
[----:B------:R-:W-:-:S03]  /*0150*/  SHF.R.U32.HI R4, RZ, 0x1, R3 ;  /* 0x00000001ff047819 */ /* 0x000fc60000011603 */
[----:B------:R-:W-:-:S04]  /*0160*/  IMAD.WIDE.U32 R2, R5, -0x3, R8 ;  /* 0xfffffffd05027825 */ /* 0x000fc800078e0008 */
[----:B------:R-:W-:Y:S01]  /*0170*/  IMAD R4, R4, -0x3, RZ ;  /* 0xfffffffd04047824 */ /* 0x000fe200078e02ff */
[----:B------:R-:W-:-:S04]  /*0180*/  ISETP.NE.U32.AND P0, PT, R2, 0x1, PT ;  /* 0x000000010200780c */ /* 0x000fc80003f05070 */
[----:B------:R-:W-:-:S04]  /*0190*/  IADD3 R4, PT, PT, R3, -R5, R4 ;  /* 0x8000000503047210 */ /* 0x000fc80007ffe004 */
[----:B------:R-:W-:-:S13]  /*01a0*/  ISETP.NE.AND.EX P0, PT, R4, RZ, PT, P0 ;  /* 0x000000ff0400720c */ /* 0x000fda0003f05300 */
[----:B0-----:R-:W-:Y:S05]  /*01b0*/  @!P0 BRA `(.L_x_0) ;  /* 0x0000000000608947 */ /* 0x001fea0003800000 */
[----:B------:R-:W-:-:S04]  /*01c0*/  ISETP.NE.U32.AND P0, PT, R2, RZ, PT ;  /* 0x000000ff0200720c */ /* 0x000fc80003f05070 */
[----:B------:R-:W-:-:S13]  /*01d0*/  ISETP.NE.AND.EX P0, PT, R4, RZ, PT, P0 ;  /* 0x000000ff0400720c */ /* 0x000fda0003f05300 */
[----:B------:R-:W-:Y:S05]  /*01e0*/  @P0 BRA `(.L_x_1) ;  /* 0x0000000000280947 */ /* 0x000fea0003800000 */
[----:B------:R-:W0:Y:S02]  /*01f0*/  LDCU.128 UR8, c[0x0][0x380] ;  /* 0x00007000ff0877ac */ /* 0x000e240008000c00 */
[----:B0-----:R-:W-:-:S05]  /*0200*/  IADD3 R2, P0, PT, R0, UR8, RZ ;  /* 0x0000000800027c10 */ /* 0x001fca000ff1e0ff */
[----:B------:R-:W-:-:S06]  /*0210*/  IMAD.X R3, RZ, RZ, UR9, P0 ;  /* 0x00000009ff037e24 */ /* 0x000fcc00080e06ff */
[----:B------:R-:W2:Y:S01]  /*0220*/  LDG.E.U8 R3, desc[UR4][R2.64] ;  /* 0x0000000402037981 */ /* 0x000ea2000c1e1100 */
[----:B------:R-:W-:-:S05]  /*0230*/  IMAD.HI.U32 R0, R0, -0x55555555, RZ ;  /* 0xaaaaaaab00007827 */ /* 0x000fca00078e00ff */
[----:B------:R-:W-:-:S04]  /*0240*/  SHF.R.U32.HI R0, RZ, 0x1, R0 ;  /* 0x00000001ff007819 */ /* 0x000fc80000011600 */
[----:B------:R-:W-:-:S05]  /*0250*/  IADD3 R4, P0, PT, R0, UR10, RZ ;  /* 0x0000000a00047c10 */ /* 0x000fca000ff1e0ff */
[----:B------:R-:W-:-:S05]  /*0260*/  IMAD.X R5, RZ, RZ, UR11, P0 ;  /* 0x0000000bff057e24 */ /* 0x000fca00080e06ff */
[----:B--2---:R-:W-:Y:S01]  /*0270*/  STG.E.U8 desc[UR4][R4.64], R3 ;  /* 0x0000000304007986 */ /* 0x004fe2000c101104 */
[----:B------:R-:W-:Y:S05]  /*0280*/  EXIT ;  /* 0x000000000000794d */ /* 0x000fea0003800000 */
.L_x_1:
[----:B------:R-:W0:Y:S02]  /*0290*/  LDCU.64 UR6, c[0x0][0x380] ;  /* 0x00007000ff0677ac */ /* 0x000e240008000a00 */
[----:B0-----:R-:W-:-:S05]  /*02a0*/  IADD3 R4, P0, PT, R0, UR6, RZ ;  /* 0x0000000600047c10 */ /* 0x001fca000ff1e0ff */
[----:B------:R-:W-:Y:S01]  /*02b0*/  IMAD.X R5, RZ, RZ, UR7, P0 ;  /* 0x00000007ff057e24 */ /* 0x000fe200080e06ff */
[----:B------:R-:W0:Y:S05]  /*02c0*/  LDCU.64 UR6, c[0x0][0x398] ;  /* 0x00007300ff0677ac */ /* 0x000e2a0008000a00 */
[----:B------:R-:W2:Y:S01]  /*02d0*/  LDG.E.U8 R5, desc[UR4][R4.64] ;  /* 0x0000000404057981 */ /* 0x000ea2000c1e1100 */
[----:B------:R-:W-:-:S05]  /*02e0*/  IMAD.HI.U32 R0, R0, -0x55555555, RZ ;  /* 0xaaaaaaab00007827 */ /* 0x000fca00078e00ff */
[----:B------:R-:W-:-:S04]  /*02f0*/  SHF.R.U32.HI R0, RZ, 0x1, R0 ;  /* 0x00000001ff007819 */ /* 0x000fc80000011600 */
[----:B0-----:R-:W-:-:S05]  /*0300*/  IADD3 R2, P0, PT, R0, UR6, RZ ;  /* 0x0000000600027c10 */ /* 0x001fca000ff1e0ff */
[----:B------:R-:W-:-:S05]  /*0310*/  IMAD.X R3, RZ, RZ, UR7, P0 ;  /* 0x00000007ff037e24 */ /* 0x000fca00080e06ff */
[----:B--2---:R-:W-:Y:S01]  /*0320*/  STG.E.U8 desc[UR4][R2.64], R5 ;  /* 0x0000000502007986 */ /* 0x004fe2000c101104 */
[----:B------:R-:W-:Y:S05]  /*0330*/  EXIT ;  /* 0x000000000000794d */ /* 0x000fea0003800000 */
.L_x_0:
        /* <DEDUP_REMOVED lines=11> */
.L_x_2:
[----:B------:R-:W-:-:S00]  /*03f0*/  BRA `(.L_x_2) ;  /* 0xfffffffc00fc7947 */ /* 0x000fc0000383ffff */
[----:B------:R-:W-:-:S00]  /*0400*/  NOP ;  /* 0x0000000000007918 */ /* 0x000fc00000000000 */
[----:B------:R-:W-:-:S00]  /*0410*/  NOP ;  /* 0x0000000000007918 */ /* 0x000fc00000000000 */
[----:B------:R-:W-:-:S00]  /*0420*/  NOP ;  /* 0x0000000000007918 */ /* 0x000fc00000000000 */
[----:B------:R-:W-:-:S00]  /*0430*/  NOP ;  /* 0x0000000000007918 */ /* 0x000fc00000000000 */
[----:B------:R-:W-:-:S00]  /*0440*/  NOP ;  /* 0x0000000000007918 */ /* 0x000fc00000000000 */
[----:B------:R-:W-:-:S00]  /*0450*/  NOP ;  /* 0x0000000000007918 */ /* 0x000fc00000000000 */
[----:B------:R-:W-:-:S00]  /*0460*/  NOP ;  /* 0x0000000000007918 */ /* 0x000fc00000000000 */
[----:B------:R-:W-:-:S00]  /*0470*/  NOP ;  /* 0x0000000000007918 */ /* 0x000fc00000000000 */
.L_x_3:


//--------------------- .nv.shared.reserved.0     --------------------------
	.section	.nv.shared.reserved.0,"aw",@nobits
	.weak		__nv_reservedSMEM_offset_0_alias
	.size		__nv_reservedSMEM_offset_0_alias, 0, 64
	.other		__nv_reservedSMEM_offset_0_alias,@"STO_CUDA_RESERVED_SHARED STV_DEFAULT"
__nv_reservedSMEM_offset_0_alias:
	.zero		0
	.zero		64


//--------------------- .nv.constant0.shred_kernel --------------------------
	.section	.nv.constant0.shred_kernel,"a",@progbits
	.sectionflags	@""
	.align	4
.nv.constant0.shred_kernel:
	.zero		944


//--------------------- SYMBOLS --------------------------

	.type		.nv.reservedSmem.offset0,@object
	.size		.nv.reservedSmem.offset0,0x4
